//
// Generated by NVIDIA NVVM Compiler
//
// Compiler Build ID: CL-36424714
// Cuda compilation tools, release 13.0, V13.0.88
// Based on NVVM 20.0.0
//

.version 9.0
.target sm_100
.address_size 64

	// .globl	_Z13arange_kernelIiEvPT_i

.visible .entry _Z13arange_kernelIiEvPT_i(
	.param .u64 .ptr .align 1 _Z13arange_kernelIiEvPT_i_param_0,
	.param .u32 _Z13arange_kernelIiEvPT_i_param_1
)
{
	.reg .pred 	%p<7>;
	.reg .b32 	%r<33>;
	.reg .b64 	%rd<11>;

	ld.param.u64 	%rd2, [_Z13arange_kernelIiEvPT_i_param_0];
	ld.param.u32 	%r12, [_Z13arange_kernelIiEvPT_i_param_1];
	cvta.to.global.u64 	%rd1, %rd2;
	mov.u32 	%r13, %ctaid.x;
	mov.u32 	%r14, %ntid.x;
	mov.u32 	%r15, %tid.x;
	mad.lo.s32 	%r31, %r13, %r14, %r15;
	mov.u32 	%r16, %nctaid.x;
	mul.lo.s32 	%r2, %r16, %r14;
	setp.ge.s32 	%p1, %r31, %r12;
	@%p1 bra 	$L__BB0_7;
	add.s32 	%r17, %r31, %r2;
	max.s32 	%r18, %r12, %r17;
	setp.lt.s32 	%p2, %r17, %r12;
	selp.u32 	%r19, 1, 0, %p2;
	add.s32 	%r20, %r17, %r19;
	sub.s32 	%r21, %r18, %r20;
	div.u32 	%r22, %r21, %r2;
	add.s32 	%r3, %r22, %r19;
	and.b32  	%r23, %r3, 3;
	setp.eq.s32 	%p3, %r23, 3;
	@%p3 bra 	$L__BB0_4;
	add.s32 	%r24, %r3, 1;
	and.b32  	%r25, %r24, 3;
	neg.s32 	%r29, %r25;
$L__BB0_3:
	.pragma "nounroll";
	mul.wide.s32 	%rd3, %r31, 4;
	add.s64 	%rd4, %rd1, %rd3;
	st.global.u32 	[%rd4], %r31;
	add.s32 	%r31, %r31, %r2;
	add.s32 	%r29, %r29, 1;
	setp.ne.s32 	%p4, %r29, 0;
	@%p4 bra 	$L__BB0_3;
$L__BB0_4:
	setp.lt.u32 	%p5, %r3, 3;
	@%p5 bra 	$L__BB0_7;
	mul.wide.s32 	%rd7, %r2, 4;
$L__BB0_6:
	mul.wide.s32 	%rd5, %r31, 4;
	add.s64 	%rd6, %rd1, %rd5;
	st.global.u32 	[%rd6], %r31;
	add.s32 	%r26, %r31, %r2;
	add.s64 	%rd8, %rd6, %rd7;
	st.global.u32 	[%rd8], %r26;
	add.s32 	%r27, %r26, %r2;
	add.s64 	%rd9, %rd8, %rd7;
	st.global.u32 	[%rd9], %r27;
	add.s32 	%r28, %r27, %r2;
	add.s64 	%rd10, %rd9, %rd7;
	st.global.u32 	[%rd10], %r28;
	add.s32 	%r31, %r28, %r2;
	setp.lt.s32 	%p6, %r31, %r12;
	@%p6 bra 	$L__BB0_6;
$L__BB0_7:
	ret;

}
	// .globl	_Z11fill_kernelIfEvPT_S0_i
.visible .entry _Z11fill_kernelIfEvPT_S0_i(
	.param .u64 .ptr .align 1 _Z11fill_kernelIfEvPT_S0_i_param_0,
	.param .f32 _Z11fill_kernelIfEvPT_S0_i_param_1,
	.param .u32 _Z11fill_kernelIfEvPT_S0_i_param_2
)
{
	.reg .pred 	%p<7>;
	.reg .b32 	%r<31>;
	.reg .b32 	%f<2>;
	.reg .b64 	%rd<11>;

	ld.param.u64 	%rd2, [_Z11fill_kernelIfEvPT_S0_i_param_0];
	ld.param.f32 	%f1, [_Z11fill_kernelIfEvPT_S0_i_param_1];
	ld.param.u32 	%r12, [_Z11fill_kernelIfEvPT_S0_i_param_2];
	cvta.to.global.u64 	%rd1, %rd2;
	mov.u32 	%r13, %ctaid.x;
	mov.u32 	%r14, %ntid.x;
	mov.u32 	%r15, %tid.x;
	mad.lo.s32 	%r29, %r13, %r14, %r15;
	mov.u32 	%r16, %nctaid.x;
	mul.lo.s32 	%r2, %r16, %r14;
	setp.ge.s32 	%p1, %r29, %r12;
	@%p1 bra 	$L__BB1_7;
	add.s32 	%r17, %r29, %r2;
	max.s32 	%r18, %r12, %r17;
	setp.lt.s32 	%p2, %r17, %r12;
	selp.u32 	%r19, 1, 0, %p2;
	add.s32 	%r20, %r17, %r19;
	sub.s32 	%r21, %r18, %r20;
	div.u32 	%r22, %r21, %r2;
	add.s32 	%r3, %r22, %r19;
	and.b32  	%r23, %r3, 3;
	setp.eq.s32 	%p3, %r23, 3;
	@%p3 bra 	$L__BB1_4;
	add.s32 	%r24, %r3, 1;
	and.b32  	%r25, %r24, 3;
	neg.s32 	%r27, %r25;
$L__BB1_3:
	.pragma "nounroll";
	mul.wide.s32 	%rd3, %r29, 4;
	add.s64 	%rd4, %rd1, %rd3;
	st.global.f32 	[%rd4], %f1;
	add.s32 	%r29, %r29, %r2;
	add.s32 	%r27, %r27, 1;
	setp.ne.s32 	%p4, %r27, 0;
	@%p4 bra 	$L__BB1_3;
$L__BB1_4:
	setp.lt.u32 	%p5, %r3, 3;
	@%p5 bra 	$L__BB1_7;
	mul.wide.s32 	%rd7, %r2, 4;
	shl.b32 	%r26, %r2, 2;
$L__BB1_6:
	mul.wide.s32 	%rd5, %r29, 4;
	add.s64 	%rd6, %rd1, %rd5;
	st.global.f32 	[%rd6], %f1;
	add.s64 	%rd8, %rd6, %rd7;
	st.global.f32 	[%rd8], %f1;
	add.s64 	%rd9, %rd8, %rd7;
	st.global.f32 	[%rd9], %f1;
	add.s64 	%rd10, %rd9, %rd7;
	st.global.f32 	[%rd10], %f1;
	add.s32 	%r29, %r26, %r29;
	setp.lt.s32 	%p6, %r29, %r12;
	@%p6 bra 	$L__BB1_6;
$L__BB1_7:
	ret;

}
	// .globl	_Z20maximum_value_kernelIfEvPT_S0_i
.visible .entry _Z20maximum_value_kernelIfEvPT_S0_i(
	.param .u64 .ptr .align 1 _Z20maximum_value_kernelIfEvPT_S0_i_param_0,
	.param .f32 _Z20maximum_value_kernelIfEvPT_S0_i_param_1,
	.param .u32 _Z20maximum_value_kernelIfEvPT_S0_i_param_2
)
{
	.reg .pred 	%p<7>;
	.reg .b32 	%r<31>;
	.reg .b32 	%f<12>;
	.reg .b64 	%rd<11>;

	ld.param.u64 	%rd2, [_Z20maximum_value_kernelIfEvPT_S0_i_param_0];
	ld.param.f32 	%f1, [_Z20maximum_value_kernelIfEvPT_S0_i_param_1];
	ld.param.u32 	%r12, [_Z20maximum_value_kernelIfEvPT_S0_i_param_2];
	cvta.to.global.u64 	%rd1, %rd2;
	mov.u32 	%r13, %ctaid.x;
	mov.u32 	%r14, %ntid.x;
	mov.u32 	%r15, %tid.x;
	mad.lo.s32 	%r29, %r13, %r14, %r15;
	mov.u32 	%r16, %nctaid.x;
	mul.lo.s32 	%r2, %r16, %r14;
	setp.ge.s32 	%p1, %r29, %r12;
	@%p1 bra 	$L__BB2_7;
	add.s32 	%r17, %r29, %r2;
	max.s32 	%r18, %r12, %r17;
	setp.lt.s32 	%p2, %r17, %r12;
	selp.u32 	%r19, 1, 0, %p2;
	add.s32 	%r20, %r17, %r19;
	sub.s32 	%r21, %r18, %r20;
	div.u32 	%r22, %r21, %r2;
	add.s32 	%r3, %r22, %r19;
	and.b32  	%r23, %r3, 3;
	setp.eq.s32 	%p3, %r23, 3;
	@%p3 bra 	$L__BB2_4;
	add.s32 	%r24, %r3, 1;
	and.b32  	%r25, %r24, 3;
	neg.s32 	%r27, %r25;
$L__BB2_3:
	.pragma "nounroll";
	mul.wide.s32 	%rd3, %r29, 4;
	add.s64 	%rd4, %rd1, %rd3;
	ld.global.f32 	%f2, [%rd4];
	max.f32 	%f3, %f2, %f1;
	st.global.f32 	[%rd4], %f3;
	add.s32 	%r29, %r29, %r2;
	add.s32 	%r27, %r27, 1;
	setp.ne.s32 	%p4, %r27, 0;
	@%p4 bra 	$L__BB2_3;
$L__BB2_4:
	setp.lt.u32 	%p5, %r3, 3;
	@%p5 bra 	$L__BB2_7;
	mul.wide.s32 	%rd7, %r2, 4;
	shl.b32 	%r26, %r2, 2;
$L__BB2_6:
	mul.wide.s32 	%rd5, %r29, 4;
	add.s64 	%rd6, %rd1, %rd5;
	ld.global.f32 	%f4, [%rd6];
	max.f32 	%f5, %f4, %f1;
	st.global.f32 	[%rd6], %f5;
	add.s64 	%rd8, %rd6, %rd7;
	ld.global.f32 	%f6, [%rd8];
	max.f32 	%f7, %f6, %f1;
	st.global.f32 	[%rd8], %f7;
	add.s64 	%rd9, %rd8, %rd7;
	ld.global.f32 	%f8, [%rd9];
	max.f32 	%f9, %f8, %f1;
	st.global.f32 	[%rd9], %f9;
	add.s64 	%rd10, %rd9, %rd7;
	ld.global.f32 	%f10, [%rd10];
	max.f32 	%f11, %f10, %f1;
	st.global.f32 	[%rd10], %f11;
	add.s32 	%r29, %r26, %r29;
	setp.lt.s32 	%p6, %r29, %r12;
	@%p6 bra 	$L__BB2_6;
$L__BB2_7:
	ret;

}


// ===== COMPILED SASS (sm_100) =====

	.target	sm_100

	.elftype	@"ET_EXEC"


//--------------------- .note.nv.tkinfo           --------------------------
	.section	.note.nv.tkinfo,"",@"SHT_NOTE"
	.sectionflags	@"SHF_NOTE_NV_TKINFO"
	.tkinfo
        /*0018*/ 	.word	0x00000002
        /*0030*/ 	.string	""
        /*0030*/ 	.string	"ptxas"
        /*0030*/ 	.string	"Cuda compilation tools, release 13.0, V13.0.88"
        /*0030*/ 	.string	"Build cuda_13.0.r13.0/compiler.36424714_0"
        /*0030*/ 	.string	"-arch sm_100 -m 64 "



//--------------------- .note.nv.cuinfo           --------------------------
	.section	.note.nv.cuinfo,"",@"SHT_NOTE"
	.sectionflags	@"SHF_NOTE_NV_CUINFO"
        /*0018*/ 	.short	0x0002
        /*001a*/ 	.short	0x0064
        /*001c*/ 	.short	0x0082
	.zero		2


//--------------------- .nv.info                  --------------------------
	.section	.nv.info,"",@"SHT_CUDA_INFO"
	.align	4


	//----- nvinfo : EIATTR_REGCOUNT
	.align		4
        /*0000*/ 	.byte	0x04, 0x2f
        /*0002*/ 	.short	(.L_1 - .L_0)
	.align		4
.L_0:
        /*0004*/ 	.word	index@(_Z13arange_kernelIiEvPT_i)
        /*0008*/ 	.word	0x00000016


	//----- nvinfo : EIATTR_FRAME_SIZE
	.align		4
.L_1:
        /*000c*/ 	.byte	0x04, 0x11
        /*000e*/ 	.short	(.L_3 - .L_2)
	.align		4
.L_2:
        /*0010*/ 	.word	index@(_Z13arange_kernelIiEvPT_i)
        /*0014*/ 	.word	0x00000000


	//----- nvinfo : EIATTR_REGCOUNT
	.align		4
.L_3:
        /*0018*/ 	.byte	0x04, 0x2f
        /*001a*/ 	.short	(.L_5 - .L_4)
	.align		4
.L_4:
        /*001c*/ 	.word	index@(_Z11fill_kernelIfEvPT_S0_i)
        /*0020*/ 	.word	0x00000012


	//----- nvinfo : EIATTR_FRAME_SIZE
	.align		4
.L_5:
        /*0024*/ 	.byte	0x04, 0x11
        /*0026*/ 	.short	(.L_7 - .L_6)
	.align		4
.L_6:
        /*0028*/ 	.word	index@(_Z11fill_kernelIfEvPT_S0_i)
        /*002c*/ 	.word	0x00000000


	//----- nvinfo : EIATTR_REGCOUNT
	.align		4
.L_7:
        /*0030*/ 	.byte	0x04, 0x2f
        /*0032*/ 	.short	(.L_9 - .L_8)
	.align		4
.L_8:
        /*0034*/ 	.word	index@(_Z20maximum_value_kernelIfEvPT_S0_i)
        /*0038*/ 	.word	0x00000018


	//----- nvinfo : EIATTR_FRAME_SIZE
	.align		4
.L_9:
        /*003c*/ 	.byte	0x04, 0x11
        /*003e*/ 	.short	(.L_11 - .L_10)
	.align		4
.L_10:
        /*0040*/ 	.word	index@(_Z20maximum_value_kernelIfEvPT_S0_i)
        /*0044*/ 	.word	0x00000000


	//----- nvinfo : EIATTR_MIN_STACK_SIZE
	.align		4
.L_11:
        /*0048*/ 	.byte	0x04, 0x12
        /*004a*/ 	.short	(.L_13 - .L_12)
	.align		4
.L_12:
        /*004c*/ 	.word	index@(_Z20maximum_value_kernelIfEvPT_S0_i)
        /*0050*/ 	.word	0x00000000


	//----- nvinfo : EIATTR_MIN_STACK_SIZE
	.align		4
.L_13:
        /*0054*/ 	.byte	0x04, 0x12
        /*0056*/ 	.short	(.L_15 - .L_14)
	.align		4
.L_14:
        /*0058*/ 	.word	index@(_Z11fill_kernelIfEvPT_S0_i)
        /*005c*/ 	.word	0x00000000


	//----- nvinfo : EIATTR_MIN_STACK_SIZE
	.align		4
.L_15:
        /*0060*/ 	.byte	0x04, 0x12
        /*0062*/ 	.short	(.L_17 - .L_16)
	.align		4
.L_16:
        /*0064*/ 	.word	index@(_Z13arange_kernelIiEvPT_i)
        /*0068*/ 	.word	0x00000000
.L_17:


//--------------------- .nv.compat                --------------------------
	.section	.nv.compat,"",@"SHT_CUDA_COMPAT_INFO"
	.align	4
        /*0000*/ 	.byte	0x02, 0x09, 0x00, 0x00, 0x02, 0x02, 0x01, 0x00, 0x02, 0x05, 0x05, 0x00, 0x03, 0x07, 0x01, 0x01
        /*0010*/ 	.byte	0x02, 0x03, 0x00, 0x00, 0x02, 0x06, 0x01, 0x00, 0x04, 0x0b, 0x08, 0x00, 0x09, 0x00, 0x00, 0x00
        /*0020*/ 	.byte	0x00, 0x00, 0x00, 0x00


//--------------------- .nv.info._Z20maximum_value_kernelIfEvPT_S0_i --------------------------
	.section	.nv.info._Z20maximum_value_kernelIfEvPT_S0_i,"",@"SHT_CUDA_INFO"
	.sectionflags	@""
	.align	4


	//----- nvinfo : EIATTR_CUDA_API_VERSION
	.align		4
        /*0000*/ 	.byte	0x04, 0x37
        /*0002*/ 	.short	(.L_19 - .L_18)
.L_18:
        /*0004*/ 	.word	0x00000082


	//----- nvinfo : EIATTR_KPARAM_INFO
	.align		4
.L_19:
        /*0008*/ 	.byte	0x04, 0x17
        /*000a*/ 	.short	(.L_21 - .L_20)
.L_20:
        /*000c*/ 	.word	0x00000000
        /*0010*/ 	.short	0x0002
        /*0012*/ 	.short	0x000c
        /*0014*/ 	.byte	0x00, 0xf0, 0x11, 0x00


	//----- nvinfo : EIATTR_KPARAM_INFO
	.align		4
.L_21:
        /*0018*/ 	.byte	0x04, 0x17
        /*001a*/ 	.short	(.L_23 - .L_22)
.L_22:
        /*001c*/ 	.word	0x00000000
        /*0020*/ 	.short	0x0001
        /*0022*/ 	.short	0x0008
        /*0024*/ 	.byte	0x00, 0xf0, 0x11, 0x00


	//----- nvinfo : EIATTR_KPARAM_INFO
	.align		4
.L_23:
        /*0028*/ 	.byte	0x04, 0x17
        /*002a*/ 	.short	(.L_25 - .L_24)
.L_24:
        /*002c*/ 	.word	0x00000000
        /*0030*/ 	.short	0x0000
        /*0032*/ 	.short	0x0000
        /*0034*/ 	.byte	0x00, 0xf5, 0x21, 0x00


	//----- nvinfo : EIATTR_SPARSE_MMA_MASK
	.align		4
.L_25:
        /*0038*/ 	.byte	0x03, 0x50
        /*003a*/ 	.short	0x0000


	//----- nvinfo : EIATTR_MAXREG_COUNT
	.align		4
        /*003c*/ 	.byte	0x03, 0x1b
        /*003e*/ 	.short	0x00ff


	//----- nvinfo : EIATTR_MERCURY_ISA_VERSION
	.align		4
        /*0040*/ 	.byte	0x03, 0x5f
        /*0042*/ 	.short	0x0101


	//----- nvinfo : EIATTR_VRC_CTA_INIT_COUNT
	.align		4
        /*0044*/ 	.byte	0x02, 0x4a
	.zero		1
	.zero		1


	//----- nvinfo : EIATTR_EXIT_INSTR_OFFSETS
	.align		4
        /*0048*/ 	.byte	0x04, 0x1c
        /*004a*/ 	.short	(.L_27 - .L_26)


	//   ....[0]....
.L_26:
        /*004c*/ 	.word	0x00000090


	//   ....[1]....
        /*0050*/ 	.word	0x00000380


	//   ....[2]....
        /*0054*/ 	.word	0x000004c0


	//----- nvinfo : EIATTR_CRS_STACK_SIZE
	.align		4
.L_27:
        /*0058*/ 	.byte	0x04, 0x1e
        /*005a*/ 	.short	(.L_29 - .L_28)
.L_28:
        /*005c*/ 	.word	0x00000000


	//----- nvinfo : EIATTR_CBANK_PARAM_SIZE
	.align		4
.L_29:
        /*0060*/ 	.byte	0x03, 0x19
        /*0062*/ 	.short	0x0010


	//----- nvinfo : EIATTR_PARAM_CBANK
	.align		4
        /*0064*/ 	.byte	0x04, 0x0a
        /*0066*/ 	.short	(.L_31 - .L_30)
	.align		4
.L_30:
        /*0068*/ 	.word	index@(.nv.constant0._Z20maximum_value_kernelIfEvPT_S0_i)
        /*006c*/ 	.short	0x0380
        /*006e*/ 	.short	0x0010


	//----- nvinfo : EIATTR_SW_WAR
	.align		4
.L_31:
        /*0070*/ 	.byte	0x04, 0x36
        /*0072*/ 	.short	(.L_33 - .L_32)
.L_32:
        /*0074*/ 	.word	0x00000008
.L_33:


//--------------------- .nv.info._Z11fill_kernelIfEvPT_S0_i --------------------------
	.section	.nv.info._Z11fill_kernelIfEvPT_S0_i,"",@"SHT_CUDA_INFO"
	.sectionflags	@""
	.align	4


	//----- nvinfo : EIATTR_CUDA_API_VERSION
	.align		4
        /*0000*/ 	.byte	0x04, 0x37
        /*0002*/ 	.short	(.L_35 - .L_34)
.L_34:
        /*0004*/ 	.word	0x00000082


	//----- nvinfo : EIATTR_KPARAM_INFO
	.align		4
.L_35:
        /*0008*/ 	.byte	0x04, 0x17
        /*000a*/ 	.short	(.L_37 - .L_36)
.L_36:
        /*000c*/ 	.word	0x00000000
        /*0010*/ 	.short	0x0002
        /*0012*/ 	.short	0x000c
        /*0014*/ 	.byte	0x00, 0xf0, 0x11, 0x00


	//----- nvinfo : EIATTR_KPARAM_INFO
	.align		4
.L_37:
        /*0018*/ 	.byte	0x04, 0x17
        /*001a*/ 	.short	(.L_39 - .L_38)
.L_38:
        /*001c*/ 	.word	0x00000000
        /*0020*/ 	.short	0x0001
        /*0022*/ 	.short	0x0008
        /*0024*/ 	.byte	0x00, 0xf0, 0x11, 0x00


	//----- nvinfo : EIATTR_KPARAM_INFO
	.align		4
.L_39:
        /*0028*/ 	.byte	0x04, 0x17
        /*002a*/ 	.short	(.L_41 - .L_40)
.L_40:
        /*002c*/ 	.word	0x00000000
        /*0030*/ 	.short	0x0000
        /*0032*/ 	.short	0x0000
        /*0034*/ 	.byte	0x00, 0xf5, 0x21, 0x00


	//----- nvinfo : EIATTR_SPARSE_MMA_MASK
	.align		4
.L_41:
        /*0038*/ 	.byte	0x03, 0x50
        /*003a*/ 	.short	0x0000


	//----- nvinfo : EIATTR_MAXREG_COUNT
	.align		4
        /*003c*/ 	.byte	0x03, 0x1b
        /*003e*/ 	.short	0x00ff


	//----- nvinfo : EIATTR_MERCURY_ISA_VERSION
	.align		4
        /*0040*/ 	.byte	0x03, 0x5f
        /*0042*/ 	.short	0x0101


	//----- nvinfo : EIATTR_VRC_CTA_INIT_COUNT
	.align		4
        /*0044*/ 	.byte	0x02, 0x4a
	.zero		1
	.zero		1


	//----- nvinfo : EIATTR_EXIT_INSTR_OFFSETS
	.align		4
        /*0048*/ 	.byte	0x04, 0x1c
        /*004a*/ 	.short	(.L_43 - .L_42)


	//   ....[0]....
.L_42:
        /*004c*/ 	.word	0x00000090


	//   ....[1]....
        /*0050*/ 	.word	0x00000340


	//   ....[2]....
        /*0054*/ 	.word	0x00000420


	//----- nvinfo : EIATTR_CRS_STACK_SIZE
	.align		4
.L_43:
        /*0058*/ 	.byte	0x04, 0x1e
        /*005a*/ 	.short	(.L_45 - .L_44)
.L_44:
        /*005c*/ 	.word	0x00000000


	//----- nvinfo : EIATTR_CBANK_PARAM_SIZE
	.align		4
.L_45:
        /*0060*/ 	.byte	0x03, 0x19
        /*0062*/ 	.short	0x0010


	//----- nvinfo : EIATTR_PARAM_CBANK
	.align		4
        /*0064*/ 	.byte	0x04, 0x0a
        /*0066*/ 	.short	(.L_47 - .L_46)
	.align		4
.L_46:
        /*0068*/ 	.word	index@(.nv.constant0._Z11fill_kernelIfEvPT_S0_i)
        /*006c*/ 	.short	0x0380
        /*006e*/ 	.short	0x0010


	//----- nvinfo : EIATTR_SW_WAR
	.align		4
.L_47:
        /*0070*/ 	.byte	0x04, 0x36
        /*0072*/ 	.short	(.L_49 - .L_48)
.L_48:
        /*0074*/ 	.word	0x00000008
.L_49:


//--------------------- .nv.info._Z13arange_kernelIiEvPT_i --------------------------
	.section	.nv.info._Z13arange_kernelIiEvPT_i,"",@"SHT_CUDA_INFO"
	.sectionflags	@""
	.align	4


	//----- nvinfo : EIATTR_CUDA_API_VERSION
	.align		4
        /*0000*/ 	.byte	0x04, 0x37
        /*0002*/ 	.short	(.L_51 - .L_50)
.L_50:
        /*0004*/ 	.word	0x00000082


	//----- nvinfo : EIATTR_KPARAM_INFO
	.align		4
.L_51:
        /*0008*/ 	.byte	0x04, 0x17
        /*000a*/ 	.short	(.L_53 - .L_52)
.L_52:
        /*000c*/ 	.word	0x00000000
        /*0010*/ 	.short	0x0001
        /*0012*/ 	.short	0x0008
        /*0014*/ 	.byte	0x00, 0xf0, 0x11, 0x00


	//----- nvinfo : EIATTR_KPARAM_INFO
	.align		4
.L_53:
        /*0018*/ 	.byte	0x04, 0x17
        /*001a*/ 	.short	(.L_55 - .L_54)
.L_54:
        /*001c*/ 	.word	0x00000000
        /*0020*/ 	.short	0x0000
        /*0022*/ 	.short	0x0000
        /*0024*/ 	.byte	0x00, 0xf5, 0x21, 0x00


	//----- nvinfo : EIATTR_SPARSE_MMA_MASK
	.align		4
.L_55:
        /*0028*/ 	.byte	0x03, 0x50
        /*002a*/ 	.short	0x0000


	//----- nvinfo : EIATTR_MAXREG_COUNT
	.align		4
        /*002c*/ 	.byte	0x03, 0x1b
        /*002e*/ 	.short	0x00ff


	//----- nvinfo : EIATTR_MERCURY_ISA_VERSION
	.align		4
        /*0030*/ 	.byte	0x03, 0x5f
        /*0032*/ 	.short	0x0101


	//----- nvinfo : EIATTR_VRC_CTA_INIT_COUNT
	.align		4
        /*0034*/ 	.byte	0x02, 0x4a
	.zero		1
	.zero		1


	//----- nvinfo : EIATTR_EXIT_INSTR_OFFSETS
	.align		4
        /*0038*/ 	.byte	0x04, 0x1c
        /*003a*/ 	.short	(.L_57 - .L_56)


	//   ....[0]....
.L_56:
        /*003c*/ 	.word	0x00000090


	//   ....[1]....
        /*0040*/ 	.word	0x00000340


	//   ....[2]....
        /*0044*/ 	.word	0x00000430


	//----- nvinfo : EIATTR_CRS_STACK_SIZE
	.align		4
.L_57:
        /*0048*/ 	.byte	0x04, 0x1e
        /*004a*/ 	.short	(.L_59 - .L_58)
.L_58:
        /*004c*/ 	.word	0x00000000


	//----- nvinfo : EIATTR_CBANK_PARAM_SIZE
	.align		4
.L_59:
        /*0050*/ 	.byte	0x03, 0x19
        /*0052*/ 	.short	0x000c


	//----- nvinfo : EIATTR_PARAM_CBANK
	.align		4
        /*0054*/ 	.byte	0x04, 0x0a
        /*0056*/ 	.short	(.L_61 - .L_60)
	.align		4
.L_60:
        /*0058*/ 	.word	index@(.nv.constant0._Z13arange_kernelIiEvPT_i)
        /*005c*/ 	.short	0x0380
        /*005e*/ 	.short	0x000c


	//----- nvinfo : EIATTR_SW_WAR
	.align		4
.L_61:
        /*0060*/ 	.byte	0x04, 0x36
        /*0062*/ 	.short	(.L_63 - .L_62)
.L_62:
        /*0064*/ 	.word	0x00000008
.L_63:


//--------------------- .nv.callgraph             --------------------------
	.section	.nv.callgraph,"",@"SHT_CUDA_CALLGRAPH"
	.align	4
	.sectionentsize	8
	.align		4
        /*0000*/ 	.word	0x00000000
	.align		4
        /*0004*/ 	.word	0xffffffff
	.align		4
        /*0008*/ 	.word	0x00000000
	.align		4
        /*000c*/ 	.word	0xfffffffe
	.align		4
        /*0010*/ 	.word	0x00000000
	.align		4
        /*0014*/ 	.word	0xfffffffd
	.align		4
        /*0018*/ 	.word	0x00000000
	.align		4
        /*001c*/ 	.word	0xfffffffc


//--------------------- .text._Z20maximum_value_kernelIfEvPT_S0_i --------------------------
	.section	.text._Z20maximum_value_kernelIfEvPT_S0_i,"ax",@progbits
	.align	128
        .global         _Z20maximum_value_kernelIfEvPT_S0_i
        .type           _Z20maximum_value_kernelIfEvPT_S0_i,@function
        .size           _Z20maximum_value_kernelIfEvPT_S0_i,(.L_x_15 - _Z20maximum_value_kernelIfEvPT_S0_i)
        .other          _Z20maximum_value_kernelIfEvPT_S0_i,@"STO_CUDA_ENTRY STV_DEFAULT"
_Z20maximum_value_kernelIfEvPT_S0_i:
.text._Z20maximum_value_kernelIfEvPT_S0_i:
[----:B------:R-:W-:Y:S01]  /*0000*/  LDC R1, c[0x0][0x37c] ;  /* 0x0000df00ff017b82 */ /* 0x000fe20000000800 */
[----:B------:R-:W0:Y:S07]  /*0010*/  S2R R5, SR_TID.X ;  /* 0x0000000000057919 */ /* 0x000e2e0000002100 */
[----:B------:R-:W0:Y:S01]  /*0020*/  S2UR UR4, SR_CTAID.X ;  /* 0x00000000000479c3 */ /* 0x000e220000002500 */
[----:B------:R-:W1:Y:S07]  /*0030*/  LDCU UR6, c[0x0][0x38c] ;  /* 0x00007180ff0677ac */ /* 0x000e6e0008000800 */
[----:B------:R-:W0:Y:S01]  /*0040*/  LDC R0, c[0x0][0x360] ;  /* 0x0000d800ff007b82 */ /* 0x000e220000000800 */
[----:B------:R-:W2:Y:S01]  /*0050*/  LDCU UR5, c[0x0][0x370] ;  /* 0x00006e00ff0577ac */ /* 0x000ea20008000800 */
[----:B0-----:R-:W-:-:S02]  /*0060*/  IMAD R5, R0, UR4, R5 ;  /* 0x0000000400057c24 */ /* 0x001fc4000f8e0205 */
[----:B--2---:R-:W-:-:S03]  /*0070*/  IMAD R0, R0, UR5, RZ ;  /* 0x0000000500007c24 */ /* 0x004fc6000f8e02ff */
[----:B-1----:R-:W-:-:S13]  /*0080*/  ISETP.GE.AND P0, PT, R5, UR6, PT ;  /* 0x0000000605007c0c */ /* 0x002fda000bf06270 */
[----:B------:R-:W-:Y:S05]  /*0090*/  @P0 EXIT ;  /* 0x000000000000094d */ /* 0x000fea0003800000 */
[----:B------:R-:W0:Y:S01]  /*00a0*/  I2F.U32.RP R8, R0 ;  /* 0x0000000000087306 */ /* 0x000e220000209000 */
[C---:B------:R-:W-:Y:S01]  /*00b0*/  IMAD.IADD R4, R0.reuse, 0x1, R5 ;  /* 0x0000000100047824 */ /* 0x040fe200078e0205 */
[----:B------:R-:W-:Y:S01]  /*00c0*/  ISETP.NE.U32.AND P2, PT, R0, RZ, PT ;  /* 0x000000ff0000720c */ /* 0x000fe20003f45070 */
[----:B------:R-:W-:Y:S01]  /*00d0*/  IMAD.MOV R9, RZ, RZ, -R0 ;  /* 0x000000ffff097224 */ /* 0x000fe200078e0a00 */
[----:B------:R-:W1:Y:S01]  /*00e0*/  LDCU UR8, c[0x0][0x388] ;  /* 0x00007100ff0877ac */ /* 0x000e620008000800 */
[----:B------:R-:W-:Y:S01]  /*00f0*/  BSSY.RECONVERGENT B0, `(.L_x_0) ;  /* 0x0000028000007945 */ /* 0x000fe20003800200 */
[C---:B------:R-:W-:Y:S02]  /*0100*/  ISETP.GE.AND P0, PT, R4.reuse, UR6, PT ;  /* 0x0000000604007c0c */ /* 0x040fe4000bf06270 */
[----:B------:R-:W-:Y:S01]  /*0110*/  VIMNMX R7, PT, PT, R4, UR6, !PT ;  /* 0x0000000604077c48 */ /* 0x000fe2000ffe0100 */
[----:B------:R-:W2:Y:S01]  /*0120*/  LDCU.64 UR4, c[0x0][0x358] ;  /* 0x00006b00ff0477ac */ /* 0x000ea20008000a00 */
[----:B------:R-:W-:Y:S01]  /*0130*/  SEL R6, RZ, 0x1, P0 ;  /* 0x00000001ff067807 */ /* 0x000fe20000000000 */
[----:B------:R-:W3:Y:S03]  /*0140*/  LDCU UR7, c[0x0][0x388] ;  /* 0x00007100ff0777ac */ /* 0x000ee60008000800 */
[----:B------:R-:W-:Y:S01]  /*0150*/  IADD3 R7, PT, PT, R7, -R4, -R6 ;  /* 0x8000000407077210 */ /* 0x000fe20007ffe806 */
[----:B0-----:R-:W0:Y:S02]  /*0160*/  MUFU.RCP R8, R8 ;  /* 0x0000000800087308 */ /* 0x001e240000001000 */
[----:B0-----:R-:W-:-:S06]  /*0170*/  VIADD R2, R8, 0xffffffe ;  /* 0x0ffffffe08027836 */ /* 0x001fcc0000000000 */
[----:B------:R0:W4:Y:S02]  /*0180*/  F2I.FTZ.U32.TRUNC.NTZ R3, R2 ;  /* 0x0000000200037305 */ /* 0x000124000021f000 */
[----:B0-----:R-:W-:Y:S02]  /*0190*/  HFMA2 R2, -RZ, RZ, 0, 0 ;  /* 0x00000000ff027431 */ /* 0x001fe400000001ff */
[----:B----4-:R-:W-:-:S04]  /*01a0*/  IMAD R9, R9, R3, RZ ;  /* 0x0000000309097224 */ /* 0x010fc800078e02ff */
[----:B------:R-:W-:-:S06]  /*01b0*/  IMAD.HI.U32 R8, R3, R9, R2 ;  /* 0x0000000903087227 */ /* 0x000fcc00078e0002 */
[----:B------:R-:W-:-:S04]  /*01c0*/  IMAD.HI.U32 R9, R8, R7, RZ ;  /* 0x0000000708097227 */ /* 0x000fc800078e00ff */
[----:B------:R-:W-:-:S04]  /*01d0*/  IMAD.MOV R2, RZ, RZ, -R9 ;  /* 0x000000ffff027224 */ /* 0x000fc800078e0a09 */
[----:B------:R-:W-:Y:S02]  /*01e0*/  IMAD R7, R0, R2, R7 ;  /* 0x0000000200077224 */ /* 0x000fe400078e0207 */
[----:B------:R-:W0:Y:S03]  /*01f0*/  LDC.64 R2, c[0x0][0x380] ;  /* 0x0000e000ff027b82 */ /* 0x000e260000000a00 */
[----:B------:R-:W-:-:S13]  /*0200*/  ISETP.GE.U32.AND P0, PT, R7, R0, PT ;  /* 0x000000000700720c */ /* 0x000fda0003f06070 */
[----:B------:R-:W-:Y:S01]  /*0210*/  @P0 IMAD.IADD R7, R7, 0x1, -R0 ;  /* 0x0000000107070824 */ /* 0x000fe200078e0a00 */
[----:B------:R-:W-:-:S04]  /*0220*/  @P0 IADD3 R9, PT, PT, R9, 0x1, RZ ;  /* 0x0000000109090810 */ /* 0x000fc80007ffe0ff */
[----:B------:R-:W-:-:S13]  /*0230*/  ISETP.GE.U32.AND P1, PT, R7, R0, PT ;  /* 0x000000000700720c */ /* 0x000fda0003f26070 */
[----:B------:R-:W-:Y:S01]  /*0240*/  @P1 VIADD R9, R9, 0x1 ;  /* 0x0000000109091836 */ /* 0x000fe20000000000 */
[----:B------:R-:W-:-:S05]  /*0250*/  @!P2 LOP3.LUT R9, RZ, R0, RZ, 0x33, !PT ;  /* 0x00000000ff09a212 */ /* 0x000fca00078e33ff */
[----:B------:R-:W-:-:S05]  /*0260*/  IMAD.IADD R4, R6, 0x1, R9 ;  /* 0x0000000106047824 */ /* 0x000fca00078e0209 */
[C---:B------:R-:W-:Y:S02]  /*0270*/  LOP3.LUT R6, R4.reuse, 0x3, RZ, 0xc0, !PT ;  /* 0x0000000304067812 */ /* 0x040fe400078ec0ff */
[----:B------:R-:W-:Y:S02]  /*0280*/  ISETP.GE.U32.AND P1, PT, R4, 0x3, PT ;  /* 0x000000030400780c */ /* 0x000fe40003f26070 */
[----:B------:R-:W-:-:S13]  /*0290*/  ISETP.NE.AND P0, PT, R6, 0x3, PT ;  /* 0x000000030600780c */ /* 0x000fda0003f05270 */
[----:B0123--:R-:W-:Y:S05]  /*02a0*/  @!P0 BRA `(.L_x_1) ;  /* 0x0000000000308947 */ /* 0x00ffea0003800000 */
[----:B------:R-:W0:Y:S01]  /*02b0*/  LDC.64 R8, c[0x0][0x380] ;  /* 0x0000e000ff087b82 */ /* 0x000e220000000a00 */
[----:B------:R-:W-:-:S04]  /*02c0*/  IADD3 R4, PT, PT, R4, 0x1, RZ ;  /* 0x0000000104047810 */ /* 0x000fc80007ffe0ff */
[----:B------:R-:W-:-:S05]  /*02d0*/  LOP3.LUT R4, R4, 0x3, RZ, 0xc0, !PT ;  /* 0x0000000304047812 */ /* 0x000fca00078ec0ff */
[----:B------:R-:W-:-:S07]  /*02e0*/  IMAD.MOV R4, RZ, RZ, -R4 ;  /* 0x000000ffff047224 */ /* 0x000fce00078e0a04 */
.L_x_2:
[----:B01----:R-:W-:-:S05]  /*02f0*/  IMAD.WIDE R6, R5, 0x4, R8 ;  /* 0x0000000405067825 */ /* 0x003fca00078e0208 */
[----:B------:R-:W2:Y:S01]  /*0300*/  LDG.E R10, desc[UR4][R6.64] ;  /* 0x00000004060a7981 */ /* 0x000ea2000c1e1900 */
[----:B------:R-:W-:Y:S01]  /*0310*/  VIADD R4, R4, 0x1 ;  /* 0x0000000104047836 */ /* 0x000fe20000000000 */
[----:B------:R-:W-:-:S04]  /*0320*/  IADD3 R5, PT, PT, R0, R5, RZ ;  /* 0x0000000500057210 */ /* 0x000fc80007ffe0ff */
[----:B------:R-:W-:Y:S02]  /*0330*/  ISETP.NE.AND P0, PT, R4, RZ, PT ;  /* 0x000000ff0400720c */ /* 0x000fe40003f05270 */
[----:B--2---:R-:W-:-:S05]  /*0340*/  FMNMX R11, R10, UR7, !PT ;  /* 0x000000070a0b7c09 */ /* 0x004fca000f800000 */
[----:B------:R1:W-:Y:S06]  /*0350*/  STG.E desc[UR4][R6.64], R11 ;  /* 0x0000000b06007986 */ /* 0x0003ec000c101904 */
[----:B------:R-:W-:Y:S05]  /*0360*/  @P0 BRA `(.L_x_2) ;  /* 0xfffffffc00e00947 */ /* 0x000fea000383ffff */
.L_x_1:
[----:B------:R-:W-:Y:S05]  /*0370*/  BSYNC.RECONVERGENT B0 ;  /* 0x0000000000007941 */ /* 0x000fea0003800200 */
.L_x_0:
[----:B------:R-:W-:Y:S05]  /*0380*/  @!P1 EXIT ;  /* 0x000000000000994d */ /* 0x000fea0003800000 */
.L_x_3:
[----:B0-----:R-:W-:-:S05]  /*0390*/  IMAD.WIDE R12, R5, 0x4, R2 ;  /* 0x00000004050c7825 */ /* 0x001fca00078e0202 */
[----:B------:R-:W2:Y:S01]  /*03a0*/  LDG.E R4, desc[UR4][R12.64] ;  /* 0x000000040c047981 */ /* 0x000ea2000c1e1900 */
[----:B-1----:R-:W-:Y:S01]  /*03b0*/  IMAD.WIDE R6, R0, 0x4, R12 ;  /* 0x0000000400067825 */ /* 0x002fe200078e020c */
[----:B--2---:R-:W-:-:S05]  /*03c0*/  FMNMX R15, R4, UR8, !PT ;  /* 0x00000008040f7c09 */ /* 0x004fca000f800000 */
[----:B------:R0:W-:Y:S04]  /*03d0*/  STG.E desc[UR4][R12.64], R15 ;  /* 0x0000000f0c007986 */ /* 0x0001e8000c101904 */
[----:B------:R-:W2:Y:S01]  /*03e0*/  LDG.E R4, desc[UR4][R6.64] ;  /* 0x0000000406047981 */ /* 0x000ea2000c1e1900 */
[----:B------:R-:W-:Y:S01]  /*03f0*/  IMAD.WIDE R8, R0, 0x4, R6 ;  /* 0x0000000400087825 */ /* 0x000fe200078e0206 */
[----:B--2---:R-:W-:-:S05]  /*0400*/  FMNMX R17, R4, UR8, !PT ;  /* 0x0000000804117c09 */ /* 0x004fca000f800000 */
[----:B------:R0:W-:Y:S04]  /*0410*/  STG.E desc[UR4][R6.64], R17 ;  /* 0x0000001106007986 */ /* 0x0001e8000c101904 */
[----:B------:R-:W2:Y:S01]  /*0420*/  LDG.E R4, desc[UR4][R8.64] ;  /* 0x0000000408047981 */ /* 0x000ea2000c1e1900 */
[----:B------:R-:W-:Y:S01]  /*0430*/  IMAD.WIDE R10, R0, 0x4, R8 ;  /* 0x00000004000a7825 */ /* 0x000fe200078e0208 */
[----:B--2---:R-:W-:-:S05]  /*0440*/  FMNMX R19, R4, UR8, !PT ;  /* 0x0000000804137c09 */ /* 0x004fca000f800000 */
[----:B------:R0:W-:Y:S04]  /*0450*/  STG.E desc[UR4][R8.64], R19 ;  /* 0x0000001308007986 */ /* 0x0001e8000c101904 */
[----:B------:R-:W2:Y:S01]  /*0460*/  LDG.E R4, desc[UR4][R10.64] ;  /* 0x000000040a047981 */ /* 0x000ea2000c1e1900 */
[----:B------:R-:W-:-:S05]  /*0470*/  IMAD R5, R0, 0x4, R5 ;  /* 0x0000000400057824 */ /* 0x000fca00078e0205 */
[----:B------:R-:W-:Y:S02]  /*0480*/  ISETP.GE.AND P0, PT, R5, UR6, PT ;  /* 0x0000000605007c0c */ /* 0x000fe4000bf06270 */
[----:B--2---:R-:W-:-:S05]  /*0490*/  FMNMX R21, R4, UR8, !PT ;  /* 0x0000000804157c09 */ /* 0x004fca000f800000 */
[----:B------:R0:W-:Y:S06]  /*04a0*/  STG.E desc[UR4][R10.64], R21 ;  /* 0x000000150a007986 */ /* 0x0001ec000c101904 */
[----:B------:R-:W-:Y:S05]  /*04b0*/  @!P0 BRA `(.L_x_3) ;  /* 0xfffffffc00b48947 */ /* 0x000fea000383ffff */
[----:B------:R-:W-:Y:S05]  /*04c0*/  EXIT ;  /* 0x000000000000794d */ /* 0x000fea0003800000 */
.L_x_4:
[----:B------:R-:W-:-:S00]  /*04d0*/  BRA `(.L_x_4) ;  /* 0xfffffffc00fc7947 */ /* 0x000fc0000383ffff */
[----:B------:R-:W-:-:S00]  /*04e0*/  NOP ;  /* 0x0000000000007918 */ /* 0x000fc00000000000 */
        /* <DEDUP_REMOVED lines=9> */
.L_x_15:


//--------------------- .text._Z11fill_kernelIfEvPT_S0_i --------------------------
	.section	.text._Z11fill_kernelIfEvPT_S0_i,"ax",@progbits
	.align	128
        .global         _Z11fill_kernelIfEvPT_S0_i
        .type           _Z11fill_kernelIfEvPT_S0_i,@function
        .size           _Z11fill_kernelIfEvPT_S0_i,(.L_x_16 - _Z11fill_kernelIfEvPT_S0_i)
        .other          _Z11fill_kernelIfEvPT_S0_i,@"STO_CUDA_ENTRY STV_DEFAULT"
_Z11fill_kernelIfEvPT_S0_i:
.text._Z11fill_kernelIfEvPT_S0_i:
        /* <DEDUP_REMOVED lines=11> */
[C---:B------:R-:W-:Y:S01]  /*00b0*/  IADD3 R2, PT, PT, R0.reuse, R3, RZ ;  /* 0x0000000300027210 */ /* 0x040fe20007ffe0ff */
[----:B------:R-:W-:Y:S01]  /*00c0*/  IMAD.MOV R9, RZ, RZ, -R0 ;  /* 0x000000ffff097224 */ /* 0x000fe200078e0a00 */
[----:B------:R-:W-:Y:S01]  /*00d0*/  ISETP.NE.U32.AND P2, PT, R0, RZ, PT ;  /* 0x000000ff0000720c */ /* 0x000fe20003f45070 */
[----:B------:R-:W1:Y:S01]  /*00e0*/  LDCU.64 UR4, c[0x0][0x358] ;  /* 0x00006b00ff0477ac */ /* 0x000e620008000a00 */
[C---:B------:R-:W-:Y:S01]  /*00f0*/  ISETP.GE.AND P0, PT, R2.reuse, UR6, PT ;  /* 0x0000000602007c0c */ /* 0x040fe2000bf06270 */
[----:B------:R-:W-:Y:S01]  /*0100*/  BSSY.RECONVERGENT B0, `(.L_x_5) ;  /* 0x0000023000007945 */ /* 0x000fe20003800200 */
[----:B------:R-:W-:Y:S02]  /*0110*/  VIMNMX R7, PT, PT, R2, UR6, !PT ;  /* 0x0000000602077c48 */ /* 0x000fe4000ffe0100 */
[----:B------:R-:W-:-:S04]  /*0120*/  SEL R6, RZ, 0x1, P0 ;  /* 0x00000001ff067807 */ /* 0x000fc80000000000 */
[----:B------:R-:W-:Y:S01]  /*0130*/  IADD3 R7, PT, PT, R7, -R2, -R6 ;  /* 0x8000000207077210 */ /* 0x000fe20007ffe806 */
[----:B0-----:R-:W0:Y:S02]  /*0140*/  MUFU.RCP R8, R8 ;  /* 0x0000000800087308 */ /* 0x001e240000001000 */
[----:B0-----:R-:W-:-:S06]  /*0150*/  VIADD R4, R8, 0xffffffe ;  /* 0x0ffffffe08047836 */ /* 0x001fcc0000000000 */
[----:B------:R0:W2:Y:S02]  /*0160*/  F2I.FTZ.U32.TRUNC.NTZ R5, R4 ;  /* 0x0000000400057305 */ /* 0x0000a4000021f000 */
[----:B0-----:R-:W-:Y:S02]  /*0170*/  IMAD.MOV.U32 R4, RZ, RZ, RZ ;  /* 0x000000ffff047224 */ /* 0x001fe400078e00ff */
[----:B--2---:R-:W-:-:S04]  /*0180*/  IMAD R9, R9, R5, RZ ;  /* 0x0000000509097224 */ /* 0x004fc800078e02ff */
[----:B------:R-:W-:-:S06]  /*0190*/  IMAD.HI.U32 R8, R5, R9, R4 ;  /* 0x0000000905087227 */ /* 0x000fcc00078e0004 */
[----:B------:R-:W-:-:S04]  /*01a0*/  IMAD.HI.U32 R5, R8, R7, RZ ;  /* 0x0000000708057227 */ /* 0x000fc800078e00ff */
[----:B------:R-:W-:-:S04]  /*01b0*/  IMAD.MOV R2, RZ, RZ, -R5 ;  /* 0x000000ffff027224 */ /* 0x000fc800078e0a05 */
[----:B------:R-:W-:-:S05]  /*01c0*/  IMAD R7, R0, R2, R7 ;  /* 0x0000000200077224 */ /* 0x000fca00078e0207 */
[----:B------:R-:W-:-:S13]  /*01d0*/  ISETP.GE.U32.AND P0, PT, R7, R0, PT ;  /* 0x000000000700720c */ /* 0x000fda0003f06070 */
[----:B------:R-:W-:Y:S01]  /*01e0*/  @P0 IADD3 R7, PT, PT, -R0, R7, RZ ;  /* 0x0000000700070210 */ /* 0x000fe20007ffe1ff */
[----:B------:R-:W-:-:S03]  /*01f0*/  @P0 VIADD R5, R5, 0x1 ;  /* 0x0000000105050836 */ /* 0x000fc60000000000 */
[----:B------:R-:W-:-:S13]  /*0200*/  ISETP.GE.U32.AND P1, PT, R7, R0, PT ;  /* 0x000000000700720c */ /* 0x000fda0003f26070 */
[----:B------:R-:W-:Y:S02]  /*0210*/  @P1 IADD3 R5, PT, PT, R5, 0x1, RZ ;  /* 0x0000000105051810 */ /* 0x000fe40007ffe0ff */
[----:B------:R-:W-:-:S05]  /*0220*/  @!P2 LOP3.LUT R5, RZ, R0, RZ, 0x33, !PT ;  /* 0x00000000ff05a212 */ /* 0x000fca00078e33ff */
[----:B------:R-:W-:-:S05]  /*0230*/  IMAD.IADD R2, R6, 0x1, R5 ;  /* 0x0000000106027824 */ /* 0x000fca00078e0205 */
[C---:B------:R-:W-:Y:S02]  /*0240*/  LOP3.LUT R4, R2.reuse, 0x3, RZ, 0xc0, !PT ;  /* 0x0000000302047812 */ /* 0x040fe400078ec0ff */
[----:B------:R-:W-:Y:S02]  /*0250*/  ISETP.GE.U32.AND P1, PT, R2, 0x3, PT ;  /* 0x000000030200780c */ /* 0x000fe40003f26070 */
[----:B------:R-:W-:-:S13]  /*0260*/  ISETP.NE.AND P0, PT, R4, 0x3, PT ;  /* 0x000000030400780c */ /* 0x000fda0003f05270 */
[----:B-1----:R-:W-:Y:S05]  /*0270*/  @!P0 BRA `(.L_x_6) ;  /* 0x00000000002c8947 */ /* 0x002fea0003800000 */
[----:B------:R-:W0:Y:S01]  /*0280*/  LDC R9, c[0x0][0x388] ;  /* 0x0000e200ff097b82 */ /* 0x000e220000000800 */
[----:B------:R-:W-:-:S04]  /*0290*/  IADD3 R2, PT, PT, R2, 0x1, RZ ;  /* 0x0000000102027810 */ /* 0x000fc80007ffe0ff */
[----:B------:R-:W-:-:S03]  /*02a0*/  LOP3.LUT R2, R2, 0x3, RZ, 0xc0, !PT ;  /* 0x0000000302027812 */ /* 0x000fc600078ec0ff */
[----:B------:R-:W1:Y:S02]  /*02b0*/  LDC.64 R6, c[0x0][0x380] ;  /* 0x0000e000ff067b82 */ /* 0x000e640000000a00 */
[----:B------:R-:W-:-:S07]  /*02c0*/  IMAD.MOV R2, RZ, RZ, -R2 ;  /* 0x000000ffff027224 */ /* 0x000fce00078e0a02 */
.L_x_7:
[----:B-1----:R-:W-:Y:S01]  /*02d0*/  IMAD.WIDE R4, R3, 0x4, R6 ;  /* 0x0000000403047825 */ /* 0x002fe200078e0206 */
[----:B------:R-:W-:-:S03]  /*02e0*/  IADD3 R2, PT, PT, R2, 0x1, RZ ;  /* 0x0000000102027810 */ /* 0x000fc60007ffe0ff */
[----:B------:R-:W-:Y:S01]  /*02f0*/  IMAD.IADD R3, R0, 0x1, R3 ;  /* 0x0000000100037824 */ /* 0x000fe200078e0203 */
[----:B0-----:R2:W-:Y:S01]  /*0300*/  STG.E desc[UR4][R4.64], R9 ;  /* 0x0000000904007986 */ /* 0x0015e2000c101904 */
[----:B------:R-:W-:-:S13]  /*0310*/  ISETP.NE.AND P0, PT, R2, RZ, PT ;  /* 0x000000ff0200720c */ /* 0x000fda0003f05270 */
[----:B--2---:R-:W-:Y:S05]  /*0320*/  @P0 BRA `(.L_x_7) ;  /* 0xfffffffc00e80947 */ /* 0x004fea000383ffff */
.L_x_6:
[----:B------:R-:W-:Y:S05]  /*0330*/  BSYNC.RECONVERGENT B0 ;  /* 0x0000000000007941 */ /* 0x000fea0003800200 */
.L_x_5:
[----:B------:R-:W-:Y:S05]  /*0340*/  @!P1 EXIT ;  /* 0x000000000000994d */ /* 0x000fea0003800000 */
[----:B------:R-:W0:Y:S08]  /*0350*/  LDC R15, c[0x0][0x388] ;  /* 0x0000e200ff0f7b82 */ /* 0x000e300000000800 */
[----:B------:R-:W1:Y:S02]  /*0360*/  LDC.64 R10, c[0x0][0x380] ;  /* 0x0000e000ff0a7b82 */ /* 0x000e640000000a00 */
.L_x_8:
[----:B-12---:R-:W-:Y:S01]  /*0370*/  IMAD.WIDE R12, R3, 0x4, R10 ;  /* 0x00000004030c7825 */ /* 0x006fe200078e020a */
[----:B------:R-:W-:-:S04]  /*0380*/  LEA R3, R0, R3, 0x2 ;  /* 0x0000000300037211 */ /* 0x000fc800078e10ff */
[----:B0-----:R2:W-:Y:S01]  /*0390*/  STG.E desc[UR4][R12.64], R15 ;  /* 0x0000000f0c007986 */ /* 0x0015e2000c101904 */
[----:B------:R-:W-:Y:S01]  /*03a0*/  IMAD.WIDE R4, R0, 0x4, R12 ;  /* 0x0000000400047825 */ /* 0x000fe200078e020c */
[----:B------:R-:W-:-:S04]  /*03b0*/  ISETP.GE.AND P0, PT, R3, UR6, PT ;  /* 0x0000000603007c0c */ /* 0x000fc8000bf06270 */
[----:B------:R2:W-:Y:S01]  /*03c0*/  STG.E desc[UR4][R4.64], R15 ;  /* 0x0000000f04007986 */ /* 0x0005e2000c101904 */
[----:B------:R-:W-:-:S05]  /*03d0*/  IMAD.WIDE R6, R0, 0x4, R4 ;  /* 0x0000000400067825 */ /* 0x000fca00078e0204 */
[----:B------:R2:W-:Y:S01]  /*03e0*/  STG.E desc[UR4][R6.64], R15 ;  /* 0x0000000f06007986 */ /* 0x0005e2000c101904 */
[----:B------:R-:W-:-:S05]  /*03f0*/  IMAD.WIDE R8, R0, 0x4, R6 ;  /* 0x0000000400087825 */ /* 0x000fca00078e0206 */
[----:B------:R2:W-:Y:S01]  /*0400*/  STG.E desc[UR4][R8.64], R15 ;  /* 0x0000000f08007986 */ /* 0x0005e2000c101904 */
[----:B------:R-:W-:Y:S05]  /*0410*/  @!P0 BRA `(.L_x_8) ;  /* 0xfffffffc00d48947 */ /* 0x000fea000383ffff */
[----:B------:R-:W-:Y:S05]  /*0420*/  EXIT ;  /* 0x000000000000794d */ /* 0x000fea0003800000 */
.L_x_9:
        /* <DEDUP_REMOVED lines=13> */
.L_x_16:


//--------------------- .text._Z13arange_kernelIiEvPT_i --------------------------
	.section	.text._Z13arange_kernelIiEvPT_i,"ax",@progbits
	.align	128
        .global         _Z13arange_kernelIiEvPT_i
        .type           _Z13arange_kernelIiEvPT_i,@function
        .size           _Z13arange_kernelIiEvPT_i,(.L_x_17 - _Z13arange_kernelIiEvPT_i)
        .other          _Z13arange_kernelIiEvPT_i,@"STO_CUDA_ENTRY STV_DEFAULT"
_Z13arange_kernelIiEvPT_i:
.text._Z13arange_kernelIiEvPT_i:
        /* <DEDUP_REMOVED lines=26> */
[----:B------:R-:W-:-:S05]  /*01a0*/  IMAD.HI.U32 R9, R8, R7, RZ ;  /* 0x0000000708097227 */ /* 0x000fca00078e00ff */
[----:B------:R-:W-:-:S05]  /*01b0*/  IADD3 R2, PT, PT, -R9, RZ, RZ ;  /* 0x000000ff09027210 */ /* 0x000fca0007ffe1ff */
[----:B------:R-:W-:Y:S02]  /*01c0*/  IMAD R7, R0, R2, R7 ;  /* 0x0000000200077224 */ /* 0x000fe400078e0207 */
[----:B------:R-:W0:Y:S03]  /*01d0*/  LDC.64 R2, c[0x0][0x380] ;  /* 0x0000e000ff027b82 */ /* 0x000e260000000a00 */
[----:B------:R-:W-:-:S13]  /*01e0*/  ISETP.GE.U32.AND P0, PT, R7, R0, PT ;  /* 0x000000000700720c */ /* 0x000fda0003f06070 */
[----:B------:R-:W-:Y:S01]  /*01f0*/  @P0 IMAD.IADD R7, R7, 0x1, -R0 ;  /* 0x0000000107070824 */ /* 0x000fe200078e0a00 */
[----:B------:R-:W-:-:S04]  /*0200*/  @P0 IADD3 R9, PT, PT, R9, 0x1, RZ ;  /* 0x0000000109090810 */ /* 0x000fc80007ffe0ff */
[----:B------:R-:W-:-:S13]  /*0210*/  ISETP.GE.U32.AND P1, PT, R7, R0, PT ;  /* 0x000000000700720c */ /* 0x000fda0003f26070 */
[----:B------:R-:W-:Y:S01]  /*0220*/  @P1 VIADD R9, R9, 0x1 ;  /* 0x0000000109091836 */ /* 0x000fe20000000000 */
[----:B------:R-:W-:-:S04]  /*0230*/  @!P2 LOP3.LUT R9, RZ, R0, RZ, 0x33, !PT ;  /* 0x00000000ff09a212 */ /* 0x000fc800078e33ff */
[----:B------:R-:W-:-:S04]  /*0240*/  IADD3 R4, PT, PT, R6, R9, RZ ;  /* 0x0000000906047210 */ /* 0x000fc80007ffe0ff */
[C---:B------:R-:W-:Y:S02]  /*0250*/  LOP3.LUT R6, R4.reuse, 0x3, RZ, 0xc0, !PT ;  /* 0x0000000304067812 */ /* 0x040fe400078ec0ff */
[----:B------:R-:W-:Y:S02]  /*0260*/  ISETP.GE.U32.AND P1, PT, R4, 0x3, PT ;  /* 0x000000030400780c */ /* 0x000fe40003f26070 */
[----:B------:R-:W-:-:S13]  /*0270*/  ISETP.NE.AND P0, PT, R6, 0x3, PT ;  /* 0x000000030600780c */ /* 0x000fda0003f05270 */
[----:B01----:R-:W-:Y:S05]  /*0280*/  @!P0 BRA `(.L_x_11) ;  /* 0x0000000000288947 */ /* 0x003fea0003800000 */
[----:B------:R-:W0:Y:S01]  /*0290*/  LDC.64 R8, c[0x0][0x380] ;  /* 0x0000e000ff087b82 */ /* 0x000e220000000a00 */
[----:B------:R-:W-:-:S05]  /*02a0*/  VIADD R4, R4, 0x1 ;  /* 0x0000000104047836 */ /* 0x000fca0000000000 */
[----:B------:R-:W-:-:S04]  /*02b0*/  LOP3.LUT R4, R4, 0x3, RZ, 0xc0, !PT ;  /* 0x0000000304047812 */ /* 0x000fc800078ec0ff */
[----:B------:R-:W-:-:S07]  /*02c0*/  IADD3 R4, PT, PT, -R4, RZ, RZ ;  /* 0x000000ff04047210 */ /* 0x000fce0007ffe1ff */
.L_x_12:
[----:B------:R-:W-:Y:S02]  /*02d0*/  VIADD R4, R4, 0x1 ;  /* 0x0000000104047836 */ /* 0x000fe40000000000 */
[----:B0-----:R-:W-:-:S03]  /*02e0*/  IMAD.WIDE R6, R5, 0x4, R8 ;  /* 0x0000000405067825 */ /* 0x001fc600078e0208 */
[----:B------:R-:W-:Y:S02]  /*02f0*/  ISETP.NE.AND P0, PT, R4, RZ, PT ;  /* 0x000000ff0400720c */ /* 0x000fe40003f05270 */
[----:B------:R0:W-:Y:S02]  /*0300*/  STG.E desc[UR4][R6.64], R5 ;  /* 0x0000000506007986 */ /* 0x0001e4000c101904 */
[----:B0-----:R-:W-:-:S09]  /*0310*/  IADD3 R5, PT, PT, R0, R5, RZ ;  /* 0x0000000500057210 */ /* 0x001fd20007ffe0ff */
[----:B------:R-:W-:Y:S05]  /*0320*/  @P0 BRA `(.L_x_12) ;  /* 0xfffffffc00e80947 */ /* 0x000fea000383ffff */
.L_x_11:
[----:B------:R-:W-:Y:S05]  /*0330*/  BSYNC.RECONVERGENT B0 ;  /* 0x0000000000007941 */ /* 0x000fea0003800200 */
.L_x_10:
[----:B------:R-:W-:Y:S05]  /*0340*/  @!P1 EXIT ;  /* 0x000000000000994d */ /* 0x000fea0003800000 */
.L_x_13:
[----:B------:R-:W-:-:S04]  /*0350*/  IMAD.WIDE R12, R5, 0x4, R2 ;  /* 0x00000004050c7825 */ /* 0x000fc800078e0202 */
[C---:B------:R-:W-:Y:S01]  /*0360*/  IMAD.IADD R19, R0.reuse, 0x1, R5 ;  /* 0x0000000100137824 */ /* 0x040fe200078e0205 */
[----:B------:R0:W-:Y:S01]  /*0370*/  STG.E desc[UR4][R12.64], R5 ;  /* 0x000000050c007986 */ /* 0x0001e2000c101904 */
[----:B------:R-:W-:-:S03]  /*0380*/  IMAD.WIDE R6, R0, 0x4, R12 ;  /* 0x0000000400067825 */ /* 0x000fc600078e020c */
[C---:B------:R-:W-:Y:S02]  /*0390*/  IADD3 R15, PT, PT, R0.reuse, R19, RZ ;  /* 0x00000013000f7210 */ /* 0x040fe40007ffe0ff */
[----:B------:R1:W-:Y:S01]  /*03a0*/  STG.E desc[UR4][R6.64], R19 ;  /* 0x0000001306007986 */ /* 0x0003e2000c101904 */
[----:B------:R-:W-:-:S04]  /*03b0*/  IMAD.WIDE R8, R0, 0x4, R6 ;  /* 0x0000000400087825 */ /* 0x000fc800078e0206 */
[C---:B------:R-:W-:Y:S01]  /*03c0*/  IMAD.IADD R17, R0.reuse, 0x1, R15 ;  /* 0x0000000100117824 */ /* 0x040fe200078e020f */
[----:B------:R1:W-:Y:S01]  /*03d0*/  STG.E desc[UR4][R8.64], R15 ;  /* 0x0000000f08007986 */ /* 0x0003e2000c101904 */
[----:B------:R-:W-:-:S03]  /*03e0*/  IMAD.WIDE R10, R0, 0x4, R8 ;  /* 0x00000004000a7825 */ /* 0x000fc600078e0208 */
[----:B0-----:R-:W-:Y:S02]  /*03f0*/  IADD3 R5, PT, PT, R0, R17, RZ ;  /* 0x0000001100057210 */ /* 0x001fe40007ffe0ff */
[----:B------:R1:W-:Y:S02]  /*0400*/  STG.E desc[UR4][R10.64], R17 ;  /* 0x000000110a007986 */ /* 0x0003e4000c101904 */
[----:B------:R-:W-:-:S13]  /*0410*/  ISETP.GE.AND P0, PT, R5, UR6, PT ;  /* 0x0000000605007c0c */ /* 0x000fda000bf06270 */
[----:B-1----:R-:W-:Y:S05]  /*0420*/  @!P0 BRA `(.L_x_13) ;  /* 0xfffffffc00c88947 */ /* 0x002fea000383ffff */
[----:B------:R-:W-:Y:S05]  /*0430*/  EXIT ;  /* 0x000000000000794d */ /* 0x000fea0003800000 */
.L_x_14:
        /* <DEDUP_REMOVED lines=12> */
.L_x_17:


//--------------------- .nv.shared.reserved.0     --------------------------
	.section	.nv.shared.reserved.0,"aw",@nobits
	.weak		__nv_reservedSMEM_offset_0_alias
	.size		__nv_reservedSMEM_offset_0_alias, 0, 64
	.other		__nv_reservedSMEM_offset_0_alias,@"STO_CUDA_RESERVED_SHARED STV_DEFAULT"
__nv_reservedSMEM_offset_0_alias:
	.zero		0
	.zero		64


//--------------------- .nv.constant0._Z20maximum_value_kernelIfEvPT_S0_i --------------------------
	.section	.nv.constant0._Z20maximum_value_kernelIfEvPT_S0_i,"a",@progbits
	.sectionflags	@""
	.align	4
.nv.constant0._Z20maximum_value_kernelIfEvPT_S0_i:
	.zero		912


//--------------------- .nv.constant0._Z11fill_kernelIfEvPT_S0_i --------------------------
	.section	.nv.constant0._Z11fill_kernelIfEvPT_S0_i,"a",@progbits
	.sectionflags	@""
	.align	4
.nv.constant0._Z11fill_kernelIfEvPT_S0_i:
	.zero		912


//--------------------- .nv.constant0._Z13arange_kernelIiEvPT_i --------------------------
	.section	.nv.constant0._Z13arange_kernelIiEvPT_i,"a",@progbits
	.sectionflags	@""
	.align	4
.nv.constant0._Z13arange_kernelIiEvPT_i:
	.zero		908


//--------------------- SYMBOLS --------------------------

	.type		.nv.reservedSmem.offset0,@object
	.size		.nv.reservedSmem.offset0,0x4
